//
// Generated by NVIDIA NVVM Compiler
//
// Compiler Build ID: CL-36424714
// Cuda compilation tools, release 13.0, V13.0.88
// Based on NVVM 20.0.0
//

.version 9.0
.target sm_100
.address_size 64

	// .globl	_Z6vecaddPiS_S_

.visible .entry _Z6vecaddPiS_S_(
	.param .u64 .ptr .align 1 _Z6vecaddPiS_S__param_0,
	.param .u64 .ptr .align 1 _Z6vecaddPiS_S__param_1,
	.param .u64 .ptr .align 1 _Z6vecaddPiS_S__param_2
)
{
	.reg .pred 	%p<2>;
	.reg .b32 	%r<8>;
	.reg .b64 	%rd<11>;

	ld.param.u64 	%rd1, [_Z6vecaddPiS_S__param_0];
	ld.param.u64 	%rd2, [_Z6vecaddPiS_S__param_1];
	ld.param.u64 	%rd3, [_Z6vecaddPiS_S__param_2];
	mov.u32 	%r2, %tid.x;
	mov.u32 	%r3, %ctaid.x;
	mov.u32 	%r4, %ntid.x;
	mad.lo.s32 	%r1, %r3, %r4, %r2;
	setp.gt.s32 	%p1, %r1, 999999;
	@%p1 bra 	$L__BB0_2;
	cvta.to.global.u64 	%rd4, %rd1;
	cvta.to.global.u64 	%rd5, %rd2;
	cvta.to.global.u64 	%rd6, %rd3;
	mul.wide.s32 	%rd7, %r1, 4;
	add.s64 	%rd8, %rd4, %rd7;
	ld.global.u32 	%r5, [%rd8];
	add.s64 	%rd9, %rd5, %rd7;
	ld.global.u32 	%r6, [%rd9];
	add.s32 	%r7, %r6, %r5;
	add.s64 	%rd10, %rd6, %rd7;
	st.global.u32 	[%rd10], %r7;
$L__BB0_2:
	ret;

}


// ===== COMPILED SASS (sm_100) =====

	.target	sm_100

	.elftype	@"ET_EXEC"


//--------------------- .note.nv.tkinfo           --------------------------
	.section	.note.nv.tkinfo,"",@"SHT_NOTE"
	.sectionflags	@"SHF_NOTE_NV_TKINFO"
	.tkinfo
        /*0018*/ 	.word	0x00000002
        /*0030*/ 	.string	""
        /*0030*/ 	.string	"ptxas"
        /*0030*/ 	.string	"Cuda compilation tools, release 13.0, V13.0.88"
        /*0030*/ 	.string	"Build cuda_13.0.r13.0/compiler.36424714_0"
        /*0030*/ 	.string	"-arch sm_100 -m 64 "



//--------------------- .note.nv.cuinfo           --------------------------
	.section	.note.nv.cuinfo,"",@"SHT_NOTE"
	.sectionflags	@"SHF_NOTE_NV_CUINFO"
        /*0018*/ 	.short	0x0002
        /*001a*/ 	.short	0x0064
        /*001c*/ 	.short	0x0082
	.zero		2


//--------------------- .nv.info                  --------------------------
	.section	.nv.info,"",@"SHT_CUDA_INFO"
	.align	4


	//----- nvinfo : EIATTR_REGCOUNT
	.align		4
        /*0000*/ 	.byte	0x04, 0x2f
        /*0002*/ 	.short	(.L_1 - .L_0)
	.align		4
.L_0:
        /*0004*/ 	.word	index@(_Z6vecaddPiS_S_)
        /*0008*/ 	.word	0x0000000c


	//----- nvinfo : EIATTR_FRAME_SIZE
	.align		4
.L_1:
        /*000c*/ 	.byte	0x04, 0x11
        /*000e*/ 	.short	(.L_3 - .L_2)
	.align		4
.L_2:
        /*0010*/ 	.word	index@(_Z6vecaddPiS_S_)
        /*0014*/ 	.word	0x00000000


	//----- nvinfo : EIATTR_MIN_STACK_SIZE
	.align		4
.L_3:
        /*0018*/ 	.byte	0x04, 0x12
        /*001a*/ 	.short	(.L_5 - .L_4)
	.align		4
.L_4:
        /*001c*/ 	.word	index@(_Z6vecaddPiS_S_)
        /*0020*/ 	.word	0x00000000
.L_5:


//--------------------- .nv.compat                --------------------------
	.section	.nv.compat,"",@"SHT_CUDA_COMPAT_INFO"
	.align	4
        /*0000*/ 	.byte	0x02, 0x09, 0x00, 0x00, 0x02, 0x02, 0x01, 0x00, 0x02, 0x05, 0x05, 0x00, 0x03, 0x07, 0x01, 0x01
        /*0010*/ 	.byte	0x02, 0x03, 0x00, 0x00, 0x02, 0x06, 0x01, 0x00, 0x04, 0x0b, 0x08, 0x00, 0x09, 0x00, 0x00, 0x00
        /*0020*/ 	.byte	0x00, 0x00, 0x00, 0x00


//--------------------- .nv.info._Z6vecaddPiS_S_  --------------------------
	.section	.nv.info._Z6vecaddPiS_S_,"",@"SHT_CUDA_INFO"
	.sectionflags	@""
	.align	4


	//----- nvinfo : EIATTR_CUDA_API_VERSION
	.align		4
        /*0000*/ 	.byte	0x04, 0x37
        /*0002*/ 	.short	(.L_7 - .L_6)
.L_6:
        /*0004*/ 	.word	0x00000082


	//----- nvinfo : EIATTR_KPARAM_INFO
	.align		4
.L_7:
        /*0008*/ 	.byte	0x04, 0x17
        /*000a*/ 	.short	(.L_9 - .L_8)
.L_8:
        /*000c*/ 	.word	0x00000000
        /*0010*/ 	.short	0x0002
        /*0012*/ 	.short	0x0010
        /*0014*/ 	.byte	0x00, 0xf5, 0x21, 0x00


	//----- nvinfo : EIATTR_KPARAM_INFO
	.align		4
.L_9:
        /*0018*/ 	.byte	0x04, 0x17
        /*001a*/ 	.short	(.L_11 - .L_10)
.L_10:
        /*001c*/ 	.word	0x00000000
        /*0020*/ 	.short	0x0001
        /*0022*/ 	.short	0x0008
        /*0024*/ 	.byte	0x00, 0xf5, 0x21, 0x00


	//----- nvinfo : EIATTR_KPARAM_INFO
	.align		4
.L_11:
        /*0028*/ 	.byte	0x04, 0x17
        /*002a*/ 	.short	(.L_13 - .L_12)
.L_12:
        /*002c*/ 	.word	0x00000000
        /*0030*/ 	.short	0x0000
        /*0032*/ 	.short	0x0000
        /*0034*/ 	.byte	0x00, 0xf5, 0x21, 0x00


	//----- nvinfo : EIATTR_SPARSE_MMA_MASK
	.align		4
.L_13:
        /*0038*/ 	.byte	0x03, 0x50
        /*003a*/ 	.short	0x0000


	//----- nvinfo : EIATTR_MAXREG_COUNT
	.align		4
        /*003c*/ 	.byte	0x03, 0x1b
        /*003e*/ 	.short	0x00ff


	//----- nvinfo : EIATTR_MERCURY_ISA_VERSION
	.align		4
        /*0040*/ 	.byte	0x03, 0x5f
        /*0042*/ 	.short	0x0101


	//----- nvinfo : EIATTR_VRC_CTA_INIT_COUNT
	.align		4
        /*0044*/ 	.byte	0x02, 0x4a
	.zero		1
	.zero		1


	//----- nvinfo : EIATTR_EXIT_INSTR_OFFSETS
	.align		4
        /*0048*/ 	.byte	0x04, 0x1c
        /*004a*/ 	.short	(.L_15 - .L_14)


	//   ....[0]....
.L_14:
        /*004c*/ 	.word	0x00000060


	//   ....[1]....
        /*0050*/ 	.word	0x00000120


	//----- nvinfo : EIATTR_CBANK_PARAM_SIZE
	.align		4
.L_15:
        /*0054*/ 	.byte	0x03, 0x19
        /*0056*/ 	.short	0x0018


	//----- nvinfo : EIATTR_PARAM_CBANK
	.align		4
        /*0058*/ 	.byte	0x04, 0x0a
        /*005a*/ 	.short	(.L_17 - .L_16)
	.align		4
.L_16:
        /*005c*/ 	.word	index@(.nv.constant0._Z6vecaddPiS_S_)
        /*0060*/ 	.short	0x0380
        /*0062*/ 	.short	0x0018


	//----- nvinfo : EIATTR_SW_WAR
	.align		4
.L_17:
        /*0064*/ 	.byte	0x04, 0x36
        /*0066*/ 	.short	(.L_19 - .L_18)
.L_18:
        /*0068*/ 	.word	0x00000008
.L_19:


//--------------------- .nv.callgraph             --------------------------
	.section	.nv.callgraph,"",@"SHT_CUDA_CALLGRAPH"
	.align	4
	.sectionentsize	8
	.align		4
        /*0000*/ 	.word	0x00000000
	.align		4
        /*0004*/ 	.word	0xffffffff
	.align		4
        /*0008*/ 	.word	0x00000000
	.align		4
        /*000c*/ 	.word	0xfffffffe
	.align		4
        /*0010*/ 	.word	0x00000000
	.align		4
        /*0014*/ 	.word	0xfffffffd
	.align		4
        /*0018*/ 	.word	0x00000000
	.align		4
        /*001c*/ 	.word	0xfffffffc


//--------------------- .text._Z6vecaddPiS_S_     --------------------------
	.section	.text._Z6vecaddPiS_S_,"ax",@progbits
	.align	128
        .global         _Z6vecaddPiS_S_
        .type           _Z6vecaddPiS_S_,@function
        .size           _Z6vecaddPiS_S_,(.L_x_1 - _Z6vecaddPiS_S_)
        .other          _Z6vecaddPiS_S_,@"STO_CUDA_ENTRY STV_DEFAULT"
_Z6vecaddPiS_S_:
.text._Z6vecaddPiS_S_:
[----:B------:R-:W-:Y:S01]  /*0000*/  LDC R1, c[0x0][0x37c] ;  /* 0x0000df00ff017b82 */ /* 0x000fe20000000800 */
[----:B------:R-:W0:Y:S07]  /*0010*/  S2R R9, SR_TID.X ;  /* 0x0000000000097919 */ /* 0x000e2e0000002100 */
[----:B------:R-:W0:Y:S08]  /*0020*/  S2UR UR4, SR_CTAID.X ;  /* 0x00000000000479c3 */ /* 0x000e300000002500 */
[----:B------:R-:W0:Y:S02]  /*0030*/  LDC R0, c[0x0][0x360] ;  /* 0x0000d800ff007b82 */ /* 0x000e240000000800 */
[----:B0-----:R-:W-:-:S05]  /*0040*/  IMAD R9, R0, UR4, R9 ;  /* 0x0000000400097c24 */ /* 0x001fca000f8e0209 */
[----:B------:R-:W-:-:S13]  /*0050*/  ISETP.GT.AND P0, PT, R9, 0xf423f, PT ;  /* 0x000f423f0900780c */ /* 0x000fda0003f04270 */
[----:B------:R-:W-:Y:S05]  /*0060*/  @P0 EXIT ;  /* 0x000000000000094d */ /* 0x000fea0003800000 */
[----:B------:R-:W0:Y:S01]  /*0070*/  LDC.64 R2, c[0x0][0x380] ;  /* 0x0000e000ff027b82 */ /* 0x000e220000000a00 */
[----:B------:R-:W1:Y:S07]  /*0080*/  LDCU.64 UR4, c[0x0][0x358] ;  /* 0x00006b00ff0477ac */ /* 0x000e6e0008000a00 */
[----:B------:R-:W2:Y:S08]  /*0090*/  LDC.64 R4, c[0x0][0x388] ;  /* 0x0000e200ff047b82 */ /* 0x000eb00000000a00 */
[----:B------:R-:W3:Y:S01]  /*00a0*/  LDC.64 R6, c[0x0][0x390] ;  /* 0x0000e400ff067b82 */ /* 0x000ee20000000a00 */
[----:B0-----:R-:W-:-:S06]  /*00b0*/  IMAD.WIDE R2, R9, 0x4, R2 ;  /* 0x0000000409027825 */ /* 0x001fcc00078e0202 */
[----:B-1----:R-:W4:Y:S01]  /*00c0*/  LDG.E R2, desc[UR4][R2.64] ;  /* 0x0000000402027981 */ /* 0x002f22000c1e1900 */
[----:B--2---:R-:W-:-:S06]  /*00d0*/  IMAD.WIDE R4, R9, 0x4, R4 ;  /* 0x0000000409047825 */ /* 0x004fcc00078e0204 */
[----:B------:R-:W4:Y:S01]  /*00e0*/  LDG.E R5, desc[UR4][R4.64] ;  /* 0x0000000404057981 */ /* 0x000f22000c1e1900 */
[----:B---3--:R-:W-:Y:S01]  /*00f0*/  IMAD.WIDE R6, R9, 0x4, R6 ;  /* 0x0000000409067825 */ /* 0x008fe200078e0206 */
[----:B----4-:R-:W-:-:S05]  /*0100*/  IADD3 R9, PT, PT, R2, R5, RZ ;  /* 0x0000000502097210 */ /* 0x010fca0007ffe0ff */
[----:B------:R-:W-:Y:S01]  /*0110*/  STG.E desc[UR4][R6.64], R9 ;  /* 0x0000000906007986 */ /* 0x000fe2000c101904 */
[----:B------:R-:W-:Y:S05]  /*0120*/  EXIT ;  /* 0x000000000000794d */ /* 0x000fea0003800000 */
.L_x_0:
[----:B------:R-:W-:-:S00]  /*0130*/  BRA `(.L_x_0) ;  /* 0xfffffffc00fc7947 */ /* 0x000fc0000383ffff */
[----:B------:R-:W-:-:S00]  /*0140*/  NOP ;  /* 0x0000000000007918 */ /* 0x000fc00000000000 */
        /* <DEDUP_REMOVED lines=11> */
.L_x_1:


//--------------------- .nv.shared.reserved.0     --------------------------
	.section	.nv.shared.reserved.0,"aw",@nobits
	.weak		__nv_reservedSMEM_offset_0_alias
	.size		__nv_reservedSMEM_offset_0_alias, 0, 64
	.other		__nv_reservedSMEM_offset_0_alias,@"STO_CUDA_RESERVED_SHARED STV_DEFAULT"
__nv_reservedSMEM_offset_0_alias:
	.zero		0
	.zero		64


//--------------------- .nv.constant0._Z6vecaddPiS_S_ --------------------------
	.section	.nv.constant0._Z6vecaddPiS_S_,"a",@progbits
	.sectionflags	@""
	.align	4
.nv.constant0._Z6vecaddPiS_S_:
	.zero		920


//--------------------- SYMBOLS --------------------------

	.type		.nv.reservedSmem.offset0,@object
	.size		.nv.reservedSmem.offset0,0x4
